//
// Generated by NVIDIA NVVM Compiler
//
// Compiler Build ID: CL-36424714
// Cuda compilation tools, release 13.0, V13.0.88
// Based on NVVM 20.0.0
//

.version 9.0
.target sm_100
.address_size 64

	// .globl	_Z19nv12_to_bgrx_kernelPKhS0_Phiiiii

.visible .entry _Z19nv12_to_bgrx_kernelPKhS0_Phiiiii(
	.param .u64 .ptr .align 1 _Z19nv12_to_bgrx_kernelPKhS0_Phiiiii_param_0,
	.param .u64 .ptr .align 1 _Z19nv12_to_bgrx_kernelPKhS0_Phiiiii_param_1,
	.param .u64 .ptr .align 1 _Z19nv12_to_bgrx_kernelPKhS0_Phiiiii_param_2,
	.param .u32 _Z19nv12_to_bgrx_kernelPKhS0_Phiiiii_param_3,
	.param .u32 _Z19nv12_to_bgrx_kernelPKhS0_Phiiiii_param_4,
	.param .u32 _Z19nv12_to_bgrx_kernelPKhS0_Phiiiii_param_5,
	.param .u32 _Z19nv12_to_bgrx_kernelPKhS0_Phiiiii_param_6,
	.param .u32 _Z19nv12_to_bgrx_kernelPKhS0_Phiiiii_param_7
)
{
	.reg .pred 	%p<10>;
	.reg .b16 	%rs<8>;
	.reg .b32 	%r<27>;
	.reg .b32 	%f<16>;
	.reg .b64 	%rd<13>;

	ld.param.u64 	%rd1, [_Z19nv12_to_bgrx_kernelPKhS0_Phiiiii_param_0];
	ld.param.u64 	%rd2, [_Z19nv12_to_bgrx_kernelPKhS0_Phiiiii_param_1];
	ld.param.u64 	%rd3, [_Z19nv12_to_bgrx_kernelPKhS0_Phiiiii_param_2];
	ld.param.u32 	%r6, [_Z19nv12_to_bgrx_kernelPKhS0_Phiiiii_param_3];
	ld.param.u32 	%r7, [_Z19nv12_to_bgrx_kernelPKhS0_Phiiiii_param_4];
	ld.param.u32 	%r3, [_Z19nv12_to_bgrx_kernelPKhS0_Phiiiii_param_5];
	ld.param.u32 	%r4, [_Z19nv12_to_bgrx_kernelPKhS0_Phiiiii_param_6];
	ld.param.u32 	%r5, [_Z19nv12_to_bgrx_kernelPKhS0_Phiiiii_param_7];
	mov.u32 	%r9, %ctaid.x;
	mov.u32 	%r10, %ntid.x;
	mov.u32 	%r11, %tid.x;
	mad.lo.s32 	%r1, %r9, %r10, %r11;
	mov.u32 	%r12, %ctaid.y;
	mov.u32 	%r13, %ntid.y;
	mov.u32 	%r14, %tid.y;
	mad.lo.s32 	%r15, %r12, %r13, %r14;
	setp.ge.s32 	%p1, %r1, %r6;
	setp.ge.s32 	%p2, %r15, %r7;
	or.pred  	%p3, %p1, %p2;
	@%p3 bra 	$L__BB0_2;
	cvta.to.global.u64 	%rd4, %rd1;
	cvta.to.global.u64 	%rd5, %rd2;
	cvta.to.global.u64 	%rd6, %rd3;
	mad.lo.s32 	%r16, %r3, %r15, %r1;
	cvt.s64.s32 	%rd7, %r16;
	add.s64 	%rd8, %rd4, %rd7;
	ld.global.nc.u8 	%rs1, [%rd8];
	cvt.u16.u8 	%rs2, %rs1;
	cvt.rn.f32.u16 	%f1, %rs2;
	shr.u32 	%r17, %r1, 31;
	add.s32 	%r18, %r1, %r17;
	shr.u32 	%r19, %r15, 1;
	and.b32  	%r20, %r18, -2;
	mad.lo.s32 	%r21, %r4, %r19, %r20;
	cvt.s64.s32 	%rd9, %r21;
	add.s64 	%rd10, %rd5, %rd9;
	ld.global.nc.u8 	%rs3, [%rd10];
	cvt.u16.u8 	%rs4, %rs3;
	cvt.rn.f32.u16 	%f2, %rs4;
	add.f32 	%f3, %f2, 0fC3000000;
	ld.global.nc.u8 	%rs5, [%rd10+1];
	cvt.u16.u8 	%rs6, %rs5;
	cvt.rn.f32.u16 	%f4, %rs6;
	add.f32 	%f5, %f4, 0fC3000000;
	fma.rn.f32 	%f6, %f5, 0f3FC9930C, %f1;
	fma.rn.f32 	%f7, %f3, 0fBE3FCB92, %f1;
	fma.rn.f32 	%f8, %f5, 0fBEEFAACE, %f7;
	fma.rn.f32 	%f9, %f3, 0f3FED844D, %f1;
	setp.lt.f32 	%p4, %f6, 0f00000000;
	setp.gt.f32 	%p5, %f6, 0f437F0000;
	selp.f32 	%f10, 0f437F0000, %f6, %p5;
	selp.f32 	%f11, 0f00000000, %f10, %p4;
	setp.lt.f32 	%p6, %f8, 0f00000000;
	setp.gt.f32 	%p7, %f8, 0f437F0000;
	selp.f32 	%f12, 0f437F0000, %f8, %p7;
	selp.f32 	%f13, 0f00000000, %f12, %p6;
	setp.lt.f32 	%p8, %f9, 0f00000000;
	setp.gt.f32 	%p9, %f9, 0f437F0000;
	selp.f32 	%f14, 0f437F0000, %f9, %p9;
	selp.f32 	%f15, 0f00000000, %f14, %p8;
	shl.b32 	%r22, %r1, 2;
	mad.lo.s32 	%r23, %r5, %r15, %r22;
	cvt.rzi.u32.f32 	%r24, %f15;
	cvt.s64.s32 	%rd11, %r23;
	add.s64 	%rd12, %rd6, %rd11;
	st.global.u8 	[%rd12], %r24;
	cvt.rzi.u32.f32 	%r25, %f13;
	st.global.u8 	[%rd12+1], %r25;
	cvt.rzi.u32.f32 	%r26, %f11;
	st.global.u8 	[%rd12+2], %r26;
	mov.b16 	%rs7, 255;
	st.global.u8 	[%rd12+3], %rs7;
$L__BB0_2:
	ret;

}


// ===== COMPILED SASS (sm_100) =====

	.target	sm_100

	.elftype	@"ET_EXEC"


//--------------------- .note.nv.tkinfo           --------------------------
	.section	.note.nv.tkinfo,"",@"SHT_NOTE"
	.sectionflags	@"SHF_NOTE_NV_TKINFO"
	.tkinfo
        /*0018*/ 	.word	0x00000002
        /*0030*/ 	.string	""
        /*0030*/ 	.string	"ptxas"
        /*0030*/ 	.string	"Cuda compilation tools, release 13.0, V13.0.88"
        /*0030*/ 	.string	"Build cuda_13.0.r13.0/compiler.36424714_0"
        /*0030*/ 	.string	"-arch sm_100 -m 64 "



//--------------------- .note.nv.cuinfo           --------------------------
	.section	.note.nv.cuinfo,"",@"SHT_NOTE"
	.sectionflags	@"SHF_NOTE_NV_CUINFO"
        /*0018*/ 	.short	0x0002
        /*001a*/ 	.short	0x0064
        /*001c*/ 	.short	0x0082
	.zero		2


//--------------------- .nv.info                  --------------------------
	.section	.nv.info,"",@"SHT_CUDA_INFO"
	.align	4


	//----- nvinfo : EIATTR_REGCOUNT
	.align		4
        /*0000*/ 	.byte	0x04, 0x2f
        /*0002*/ 	.short	(.L_1 - .L_0)
	.align		4
.L_0:
        /*0004*/ 	.word	index@(_Z19nv12_to_bgrx_kernelPKhS0_Phiiiii)
        /*0008*/ 	.word	0x0000000e


	//----- nvinfo : EIATTR_FRAME_SIZE
	.align		4
.L_1:
        /*000c*/ 	.byte	0x04, 0x11
        /*000e*/ 	.short	(.L_3 - .L_2)
	.align		4
.L_2:
        /*0010*/ 	.word	index@(_Z19nv12_to_bgrx_kernelPKhS0_Phiiiii)
        /*0014*/ 	.word	0x00000000


	//----- nvinfo : EIATTR_MIN_STACK_SIZE
	.align		4
.L_3:
        /*0018*/ 	.byte	0x04, 0x12
        /*001a*/ 	.short	(.L_5 - .L_4)
	.align		4
.L_4:
        /*001c*/ 	.word	index@(_Z19nv12_to_bgrx_kernelPKhS0_Phiiiii)
        /*0020*/ 	.word	0x00000000
.L_5:


//--------------------- .nv.compat                --------------------------
	.section	.nv.compat,"",@"SHT_CUDA_COMPAT_INFO"
	.align	4
        /*0000*/ 	.byte	0x02, 0x09, 0x00, 0x00, 0x02, 0x02, 0x01, 0x00, 0x02, 0x05, 0x05, 0x00, 0x03, 0x07, 0x01, 0x01
        /*0010*/ 	.byte	0x02, 0x03, 0x00, 0x00, 0x02, 0x06, 0x01, 0x00, 0x04, 0x0b, 0x08, 0x00, 0x09, 0x00, 0x00, 0x00
        /*0020*/ 	.byte	0x00, 0x00, 0x00, 0x00


//--------------------- .nv.info._Z19nv12_to_bgrx_kernelPKhS0_Phiiiii --------------------------
	.section	.nv.info._Z19nv12_to_bgrx_kernelPKhS0_Phiiiii,"",@"SHT_CUDA_INFO"
	.sectionflags	@""
	.align	4


	//----- nvinfo : EIATTR_CUDA_API_VERSION
	.align		4
        /*0000*/ 	.byte	0x04, 0x37
        /*0002*/ 	.short	(.L_7 - .L_6)
.L_6:
        /*0004*/ 	.word	0x00000082


	//----- nvinfo : EIATTR_KPARAM_INFO
	.align		4
.L_7:
        /*0008*/ 	.byte	0x04, 0x17
        /*000a*/ 	.short	(.L_9 - .L_8)
.L_8:
        /*000c*/ 	.word	0x00000000
        /*0010*/ 	.short	0x0007
        /*0012*/ 	.short	0x0028
        /*0014*/ 	.byte	0x00, 0xf0, 0x11, 0x00


	//----- nvinfo : EIATTR_KPARAM_INFO
	.align		4
.L_9:
        /*0018*/ 	.byte	0x04, 0x17
        /*001a*/ 	.short	(.L_11 - .L_10)
.L_10:
        /*001c*/ 	.word	0x00000000
        /*0020*/ 	.short	0x0006
        /*0022*/ 	.short	0x0024
        /*0024*/ 	.byte	0x00, 0xf0, 0x11, 0x00


	//----- nvinfo : EIATTR_KPARAM_INFO
	.align		4
.L_11:
        /*0028*/ 	.byte	0x04, 0x17
        /*002a*/ 	.short	(.L_13 - .L_12)
.L_12:
        /*002c*/ 	.word	0x00000000
        /*0030*/ 	.short	0x0005
        /*0032*/ 	.short	0x0020
        /*0034*/ 	.byte	0x00, 0xf0, 0x11, 0x00


	//----- nvinfo : EIATTR_KPARAM_INFO
	.align		4
.L_13:
        /*0038*/ 	.byte	0x04, 0x17
        /*003a*/ 	.short	(.L_15 - .L_14)
.L_14:
        /*003c*/ 	.word	0x00000000
        /*0040*/ 	.short	0x0004
        /*0042*/ 	.short	0x001c
        /*0044*/ 	.byte	0x00, 0xf0, 0x11, 0x00


	//----- nvinfo : EIATTR_KPARAM_INFO
	.align		4
.L_15:
        /*0048*/ 	.byte	0x04, 0x17
        /*004a*/ 	.short	(.L_17 - .L_16)
.L_16:
        /*004c*/ 	.word	0x00000000
        /*0050*/ 	.short	0x0003
        /*0052*/ 	.short	0x0018
        /*0054*/ 	.byte	0x00, 0xf0, 0x11, 0x00


	//----- nvinfo : EIATTR_KPARAM_INFO
	.align		4
.L_17:
        /*0058*/ 	.byte	0x04, 0x17
        /*005a*/ 	.short	(.L_19 - .L_18)
.L_18:
        /*005c*/ 	.word	0x00000000
        /*0060*/ 	.short	0x0002
        /*0062*/ 	.short	0x0010
        /*0064*/ 	.byte	0x00, 0xf5, 0x21, 0x00


	//----- nvinfo : EIATTR_KPARAM_INFO
	.align		4
.L_19:
        /*0068*/ 	.byte	0x04, 0x17
        /*006a*/ 	.short	(.L_21 - .L_20)
.L_20:
        /*006c*/ 	.word	0x00000000
        /*0070*/ 	.short	0x0001
        /*0072*/ 	.short	0x0008
        /*0074*/ 	.byte	0x00, 0xf5, 0x21, 0x00


	//----- nvinfo : EIATTR_KPARAM_INFO
	.align		4
.L_21:
        /*0078*/ 	.byte	0x04, 0x17
        /*007a*/ 	.short	(.L_23 - .L_22)
.L_22:
        /*007c*/ 	.word	0x00000000
        /*0080*/ 	.short	0x0000
        /*0082*/ 	.short	0x0000
        /*0084*/ 	.byte	0x00, 0xf5, 0x21, 0x00


	//----- nvinfo : EIATTR_SPARSE_MMA_MASK
	.align		4
.L_23:
        /*0088*/ 	.byte	0x03, 0x50
        /*008a*/ 	.short	0x0000


	//----- nvinfo : EIATTR_MAXREG_COUNT
	.align		4
        /*008c*/ 	.byte	0x03, 0x1b
        /*008e*/ 	.short	0x00ff


	//----- nvinfo : EIATTR_MERCURY_ISA_VERSION
	.align		4
        /*0090*/ 	.byte	0x03, 0x5f
        /*0092*/ 	.short	0x0101


	//----- nvinfo : EIATTR_VRC_CTA_INIT_COUNT
	.align		4
        /*0094*/ 	.byte	0x02, 0x4a
	.zero		1
	.zero		1


	//----- nvinfo : EIATTR_EXIT_INSTR_OFFSETS
	.align		4
        /*0098*/ 	.byte	0x04, 0x1c
        /*009a*/ 	.short	(.L_25 - .L_24)


	//   ....[0]....
.L_24:
        /*009c*/ 	.word	0x000000c0


	//   ....[1]....
        /*00a0*/ 	.word	0x000003c0


	//----- nvinfo : EIATTR_CBANK_PARAM_SIZE
	.align		4
.L_25:
        /*00a4*/ 	.byte	0x03, 0x19
        /*00a6*/ 	.short	0x002c


	//----- nvinfo : EIATTR_PARAM_CBANK
	.align		4
        /*00a8*/ 	.byte	0x04, 0x0a
        /*00aa*/ 	.short	(.L_27 - .L_26)
	.align		4
.L_26:
        /*00ac*/ 	.word	index@(.nv.constant0._Z19nv12_to_bgrx_kernelPKhS0_Phiiiii)
        /*00b0*/ 	.short	0x0380
        /*00b2*/ 	.short	0x002c


	//----- nvinfo : EIATTR_SW_WAR
	.align		4
.L_27:
        /*00b4*/ 	.byte	0x04, 0x36
        /*00b6*/ 	.short	(.L_29 - .L_28)
.L_28:
        /*00b8*/ 	.word	0x00000008
.L_29:


//--------------------- .nv.callgraph             --------------------------
	.section	.nv.callgraph,"",@"SHT_CUDA_CALLGRAPH"
	.align	4
	.sectionentsize	8
	.align		4
        /*0000*/ 	.word	0x00000000
	.align		4
        /*0004*/ 	.word	0xffffffff
	.align		4
        /*0008*/ 	.word	0x00000000
	.align		4
        /*000c*/ 	.word	0xfffffffe
	.align		4
        /*0010*/ 	.word	0x00000000
	.align		4
        /*0014*/ 	.word	0xfffffffd
	.align		4
        /*0018*/ 	.word	0x00000000
	.align		4
        /*001c*/ 	.word	0xfffffffc


//--------------------- .text._Z19nv12_to_bgrx_kernelPKhS0_Phiiiii --------------------------
	.section	.text._Z19nv12_to_bgrx_kernelPKhS0_Phiiiii,"ax",@progbits
	.align	128
        .global         _Z19nv12_to_bgrx_kernelPKhS0_Phiiiii
        .type           _Z19nv12_to_bgrx_kernelPKhS0_Phiiiii,@function
        .size           _Z19nv12_to_bgrx_kernelPKhS0_Phiiiii,(.L_x_1 - _Z19nv12_to_bgrx_kernelPKhS0_Phiiiii)
        .other          _Z19nv12_to_bgrx_kernelPKhS0_Phiiiii,@"STO_CUDA_ENTRY STV_DEFAULT"
_Z19nv12_to_bgrx_kernelPKhS0_Phiiiii:
.text._Z19nv12_to_bgrx_kernelPKhS0_Phiiiii:
[----:B------:R-:W-:Y:S01]  /*0000*/  LDC R1, c[0x0][0x37c] ;  /* 0x0000df00ff017b82 */ /* 0x000fe20000000800 */
[----:B------:R-:W0:Y:S07]  /*0010*/  S2R R3, SR_TID.Y ;  /* 0x0000000000037919 */ /* 0x000e2e0000002200 */
[----:B------:R-:W1:Y:S01]  /*0020*/  LDC R7, c[0x0][0x360] ;  /* 0x0000d800ff077b82 */ /* 0x000e620000000800 */
[----:B------:R-:W2:Y:S01]  /*0030*/  LDCU.64 UR6, c[0x0][0x398] ;  /* 0x00007300ff0677ac */ /* 0x000ea20008000a00 */
[----:B------:R-:W1:Y:S06]  /*0040*/  S2R R2, SR_TID.X ;  /* 0x0000000000027919 */ /* 0x000e6c0000002100 */
[----:B------:R-:W0:Y:S08]  /*0050*/  S2UR UR5, SR_CTAID.Y ;  /* 0x00000000000579c3 */ /* 0x000e300000002600 */
[----:B------:R-:W0:Y:S08]  /*0060*/  LDC R0, c[0x0][0x364] ;  /* 0x0000d900ff007b82 */ /* 0x000e300000000800 */
[----:B------:R-:W1:Y:S01]  /*0070*/  S2UR UR4, SR_CTAID.X ;  /* 0x00000000000479c3 */ /* 0x000e620000002500 */
[----:B0-----:R-:W-:-:S05]  /*0080*/  IMAD R0, R0, UR5, R3 ;  /* 0x0000000500007c24 */ /* 0x001fca000f8e0203 */
[----:B--2---:R-:W-:Y:S01]  /*0090*/  ISETP.GE.AND P0, PT, R0, UR7, PT ;  /* 0x0000000700007c0c */ /* 0x004fe2000bf06270 */
[----:B-1----:R-:W-:-:S05]  /*00a0*/  IMAD R7, R7, UR4, R2 ;  /* 0x0000000407077c24 */ /* 0x002fca000f8e0202 */
[----:B------:R-:W-:-:S13]  /*00b0*/  ISETP.GE.OR P0, PT, R7, UR6, P0 ;  /* 0x0000000607007c0c */ /* 0x000fda0008706670 */
[----:B------:R-:W-:Y:S05]  /*00c0*/  @P0 EXIT ;  /* 0x000000000000094d */ /* 0x000fea0003800000 */
[----:B------:R-:W0:Y:S01]  /*00d0*/  LDCU.64 UR6, c[0x0][0x3a0] ;  /* 0x00007400ff0677ac */ /* 0x000e220008000a00 */
[----:B------:R-:W-:Y:S02]  /*00e0*/  LEA.HI R2, R7, R7, RZ, 0x1 ;  /* 0x0000000707027211 */ /* 0x000fe400078f08ff */
[----:B------:R-:W-:Y:S01]  /*00f0*/  SHF.R.U32.HI R3, RZ, 0x1, R0 ;  /* 0x00000001ff037819 */ /* 0x000fe20000011600 */
[----:B------:R-:W1:Y:S01]  /*0100*/  LDCU.128 UR8, c[0x0][0x380] ;  /* 0x00007000ff0877ac */ /* 0x000e620008000c00 */
[----:B------:R-:W-:Y:S01]  /*0110*/  LOP3.LUT R2, R2, 0xfffffffe, RZ, 0xc0, !PT ;  /* 0xfffffffe02027812 */ /* 0x000fe200078ec0ff */
[----:B------:R-:W2:Y:S04]  /*0120*/  LDCU.64 UR4, c[0x0][0x358] ;  /* 0x00006b00ff0477ac */ /* 0x000ea80008000a00 */
[----:B0-----:R-:W-:-:S02]  /*0130*/  IMAD R3, R3, UR7, R2 ;  /* 0x0000000703037c24 */ /* 0x001fc4000f8e0202 */
[----:B------:R-:W-:Y:S01]  /*0140*/  IMAD R5, R0, UR6, R7 ;  /* 0x0000000600057c24 */ /* 0x000fe2000f8e0207 */
[----:B------:R-:W0:Y:S02]  /*0150*/  LDCU UR6, c[0x0][0x3a8] ;  /* 0x00007500ff0677ac */ /* 0x000e240008000800 */
[----:B-1----:R-:W-:Y:S02]  /*0160*/  IADD3 R2, P1, PT, R3, UR10, RZ ;  /* 0x0000000a03027c10 */ /* 0x002fe4000ff3e0ff */
[----:B------:R-:W-:Y:S02]  /*0170*/  IADD3 R4, P0, PT, R5, UR8, RZ ;  /* 0x0000000805047c10 */ /* 0x000fe4000ff1e0ff */
[----:B------:R-:W-:Y:S02]  /*0180*/  LEA.HI.X.SX32 R3, R3, UR11, 0x1, P1 ;  /* 0x0000000b03037c11 */ /* 0x000fe400088f0eff */
[----:B------:R-:W-:Y:S01]  /*0190*/  LEA.HI.X.SX32 R5, R5, UR9, 0x1, P0 ;  /* 0x0000000905057c11 */ /* 0x000fe200080f0eff */
[----:B------:R-:W1:Y:S02]  /*01a0*/  LDCU.64 UR8, c[0x0][0x390] ;  /* 0x00007200ff0877ac */ /* 0x000e640008000a00 */
[----:B--2---:R-:W2:Y:S04]  /*01b0*/  LDG.E.U8.CONSTANT R6, desc[UR4][R2.64] ;  /* 0x0000000402067981 */ /* 0x004ea8000c1e9100 */
[----:B------:R-:W3:Y:S04]  /*01c0*/  LDG.E.U8.CONSTANT R9, desc[UR4][R2.64+0x1] ;  /* 0x0000010402097981 */ /* 0x000ee8000c1e9100 */
[----:B------:R-:W4:Y:S01]  /*01d0*/  LDG.E.U8.CONSTANT R4, desc[UR4][R4.64] ;  /* 0x0000000404047981 */ /* 0x000f22000c1e9100 */
[----:B------:R-:W-:-:S04]  /*01e0*/  IMAD.SHL.U32 R7, R7, 0x4, RZ ;  /* 0x0000000407077824 */ /* 0x000fc800078e00ff */
[----:B0-----:R-:W-:Y:S02]  /*01f0*/  IMAD R7, R0, UR6, R7 ;  /* 0x0000000600077c24 */ /* 0x001fe4000f8e0207 */
[----:B------:R-:W-:Y:S01]  /*0200*/  IMAD.MOV.U32 R0, RZ, RZ, 0xff ;  /* 0x000000ffff007424 */ /* 0x000fe200078e00ff */
[----:B--2---:R-:W-:Y:S02]  /*0210*/  I2FP.F32.U32 R8, R6 ;  /* 0x0000000600087245 */ /* 0x004fe40000201000 */
[----:B---3--:R-:W-:-:S03]  /*0220*/  I2FP.F32.U32 R10, R9 ;  /* 0x00000009000a7245 */ /* 0x008fc60000201000 */
[----:B------:R-:W-:Y:S01]  /*0230*/  FADD R9, R8, -128 ;  /* 0xc300000008097421 */ /* 0x000fe20000000000 */
[----:B----4-:R-:W-:Y:S01]  /*0240*/  I2FP.F32.U32 R6, R4 ;  /* 0x0000000400067245 */ /* 0x010fe20000201000 */
[----:B------:R-:W-:-:S04]  /*0250*/  FADD R11, R10, -128 ;  /* 0xc30000000a0b7421 */ /* 0x000fc80000000000 */
[C-C-:B------:R-:W-:Y:S01]  /*0260*/  FFMA R10, R9.reuse, 1.8555999994277954102, R6.reuse ;  /* 0x3fed844d090a7823 */ /* 0x140fe20000000006 */
[--C-:B------:R-:W-:Y:S01]  /*0270*/  FFMA R8, R9, -0.18729999661445617676, R6.reuse ;  /* 0xbe3fcb9209087823 */ /* 0x100fe20000000006 */
[----:B------:R-:W-:-:S03]  /*0280*/  FFMA R6, R11, 1.5748000144958496094, R6 ;  /* 0x3fc9930c0b067823 */ /* 0x000fc60000000006 */
[C---:B------:R-:W-:Y:S01]  /*0290*/  FSETP.GEU.AND P0, PT, R10.reuse, RZ, PT ;  /* 0x000000ff0a00720b */ /* 0x040fe20003f0e000 */
[----:B------:R-:W-:Y:S01]  /*02a0*/  FFMA R8, R11, -0.46810001134872436523, R8 ;  /* 0xbeefaace0b087823 */ /* 0x000fe20000000008 */
[----:B------:R-:W-:-:S04]  /*02b0*/  FMNMX.NAN R10, R10, 255, PT ;  /* 0x437f00000a0a7809 */ /* 0x000fc80003820000 */
[----:B------:R-:W-:Y:S02]  /*02c0*/  FSEL R10, R10, RZ, P0 ;  /* 0x000000ff0a0a7208 */ /* 0x000fe40000000000 */
[C---:B------:R-:W-:Y:S02]  /*02d0*/  FSETP.GEU.AND P0, PT, R6.reuse, RZ, PT ;  /* 0x000000ff0600720b */ /* 0x040fe40003f0e000 */
[----:B------:R-:W-:Y:S01]  /*02e0*/  FMNMX.NAN R6, R6, 255, PT ;  /* 0x437f000006067809 */ /* 0x000fe20003820000 */
[----:B------:R-:W0:Y:S03]  /*02f0*/  F2I.U32.TRUNC.NTZ R5, R10 ;  /* 0x0000000a00057305 */ /* 0x000e26000020f000 */
[----:B------:R-:W-:Y:S02]  /*0300*/  FSEL R6, R6, RZ, P0 ;  /* 0x000000ff06067208 */ /* 0x000fe40000000000 */
[----:B------:R-:W-:-:S02]  /*0310*/  FSETP.GEU.AND P0, PT, R8, RZ, PT ;  /* 0x000000ff0800720b */ /* 0x000fc40003f0e000 */
[----:B------:R-:W-:Y:S01]  /*0320*/  FMNMX.NAN R8, R8, 255, PT ;  /* 0x437f000008087809 */ /* 0x000fe20003820000 */
[----:B------:R-:W2:Y:S03]  /*0330*/  F2I.U32.TRUNC.NTZ R11, R6 ;  /* 0x00000006000b7305 */ /* 0x000ea6000020f000 */
[----:B------:R-:W-:Y:S02]  /*0340*/  FSEL R8, R8, RZ, P0 ;  /* 0x000000ff08087208 */ /* 0x000fe40000000000 */
[----:B-1----:R-:W-:-:S03]  /*0350*/  IADD3 R2, P0, PT, R7, UR8, RZ ;  /* 0x0000000807027c10 */ /* 0x002fc6000ff1e0ff */
[----:B------:R-:W1:Y:S01]  /*0360*/  F2I.U32.TRUNC.NTZ R9, R8 ;  /* 0x0000000800097305 */ /* 0x000e62000020f000 */
[----:B------:R-:W-:-:S05]  /*0370*/  LEA.HI.X.SX32 R3, R7, UR9, 0x1, P0 ;  /* 0x0000000907037c11 */ /* 0x000fca00080f0eff */
[----:B------:R-:W-:Y:S04]  /*0380*/  STG.E.U8 desc[UR4][R2.64+0x3], R0 ;  /* 0x0000030002007986 */ /* 0x000fe8000c101104 */
[----:B0-----:R-:W-:Y:S04]  /*0390*/  STG.E.U8 desc[UR4][R2.64], R5 ;  /* 0x0000000502007986 */ /* 0x001fe8000c101104 */
[----:B--2---:R-:W-:Y:S04]  /*03a0*/  STG.E.U8 desc[UR4][R2.64+0x2], R11 ;  /* 0x0000020b02007986 */ /* 0x004fe8000c101104 */
[----:B-1----:R-:W-:Y:S01]  /*03b0*/  STG.E.U8 desc[UR4][R2.64+0x1], R9 ;  /* 0x0000010902007986 */ /* 0x002fe2000c101104 */
[----:B------:R-:W-:Y:S05]  /*03c0*/  EXIT ;  /* 0x000000000000794d */ /* 0x000fea0003800000 */
.L_x_0:
[----:B------:R-:W-:-:S00]  /*03d0*/  BRA `(.L_x_0) ;  /* 0xfffffffc00fc7947 */ /* 0x000fc0000383ffff */
[----:B------:R-:W-:-:S00]  /*03e0*/  NOP ;  /* 0x0000000000007918 */ /* 0x000fc00000000000 */
        /* <DEDUP_REMOVED lines=9> */
.L_x_1:


//--------------------- .nv.shared.reserved.0     --------------------------
	.section	.nv.shared.reserved.0,"aw",@nobits
	.weak		__nv_reservedSMEM_offset_0_alias
	.size		__nv_reservedSMEM_offset_0_alias, 0, 64
	.other		__nv_reservedSMEM_offset_0_alias,@"STO_CUDA_RESERVED_SHARED STV_DEFAULT"
__nv_reservedSMEM_offset_0_alias:
	.zero		0
	.zero		64


//--------------------- .nv.constant0._Z19nv12_to_bgrx_kernelPKhS0_Phiiiii --------------------------
	.section	.nv.constant0._Z19nv12_to_bgrx_kernelPKhS0_Phiiiii,"a",@progbits
	.sectionflags	@""
	.align	4
.nv.constant0._Z19nv12_to_bgrx_kernelPKhS0_Phiiiii:
	.zero		940


//--------------------- SYMBOLS --------------------------

	.type		.nv.reservedSmem.offset0,@object
	.size		.nv.reservedSmem.offset0,0x4
